//
// Generated by NVIDIA NVVM Compiler
//
// Compiler Build ID: CL-36424714
// Cuda compilation tools, release 13.0, V13.0.88
// Based on NVVM 20.0.0
//

.version 9.0
.target sm_100
.address_size 64

	// .globl	_Z6kernelv
.extern .func  (.param .b32 func_retval0) vprintf
(
	.param .b64 vprintf_param_0,
	.param .b64 vprintf_param_1
)
;
.global .align 1 .b8 $str[28] = {84, 104, 114, 101, 97, 100, 32, 37, 100, 32, 102, 105, 110, 97, 108, 32, 109, 97, 115, 107, 32, 61, 32, 37, 117, 100, 10};

.visible .entry _Z6kernelv()
{
	.local .align 8 .b8 	__local_depot0[8];
	.reg .b64 	%SP;
	.reg .b64 	%SPL;
	.reg .pred 	%p<3>;
	.reg .b32 	%r<15>;
	.reg .b64 	%rd<5>;

	mov.u64 	%SPL, __local_depot0;
	cvta.local.u64 	%SP, %SPL;
	mov.u32 	%r1, %tid.x;
	// begin inline asm
	activemask.b32 %r5;
	// end inline asm
	// begin inline asm
	activemask.b32 %r6;
	// end inline asm
	and.b32  	%r7, %r1, 1;
	setp.eq.b32 	%p1, %r7, 1;
	not.pred 	%p2, %p1;
	@%p2 bra 	$L__BB0_2;
	// begin inline asm
	activemask.b32 %r8;
	// end inline asm
	// begin inline asm
	activemask.b32 %r14;
	// end inline asm
	bra.uni 	$L__BB0_3;
$L__BB0_2:
	// begin inline asm
	activemask.b32 %r10;
	// end inline asm
	// begin inline asm
	activemask.b32 %r14;
	// end inline asm
$L__BB0_3:
	add.u64 	%rd1, %SP, 0;
	add.u64 	%rd2, %SPL, 0;
	st.local.v2.u32 	[%rd2], {%r1, %r14};
	mov.u64 	%rd3, $str;
	cvta.global.u64 	%rd4, %rd3;
	{ // callseq 0, 0
	.param .b64 param0;
	st.param.b64 	[param0], %rd4;
	.param .b64 param1;
	st.param.b64 	[param1], %rd1;
	.param .b32 retval0;
	call.uni (retval0), 
	vprintf, 
	(
	param0, 
	param1
	);
	ld.param.b32 	%r12, [retval0];
	} // callseq 0
	ret;

}


// ===== COMPILED SASS (sm_100) =====

	.target	sm_100

	.elftype	@"ET_EXEC"


//--------------------- .note.nv.tkinfo           --------------------------
	.section	.note.nv.tkinfo,"",@"SHT_NOTE"
	.sectionflags	@"SHF_NOTE_NV_TKINFO"
	.tkinfo
        /*0018*/ 	.word	0x00000002
        /*0030*/ 	.string	""
        /*0030*/ 	.string	"ptxas"
        /*0030*/ 	.string	"Cuda compilation tools, release 13.0, V13.0.88"
        /*0030*/ 	.string	"Build cuda_13.0.r13.0/compiler.36424714_0"
        /*0030*/ 	.string	"-arch sm_100 -m 64 "



//--------------------- .note.nv.cuinfo           --------------------------
	.section	.note.nv.cuinfo,"",@"SHT_NOTE"
	.sectionflags	@"SHF_NOTE_NV_CUINFO"
        /*0018*/ 	.short	0x0002
        /*001a*/ 	.short	0x0064
        /*001c*/ 	.short	0x0082
	.zero		2


//--------------------- .nv.info                  --------------------------
	.section	.nv.info,"",@"SHT_CUDA_INFO"
	.align	4


	//----- nvinfo : EIATTR_REGCOUNT
	.align		4
        /*0000*/ 	.byte	0x04, 0x2f
        /*0002*/ 	.short	(.L_2 - .L_1)
	.align		4
.L_1:
        /*0004*/ 	.word	index@(_Z6kernelv)
        /*0008*/ 	.word	0x00000018


	//----- nvinfo : EIATTR_FRAME_SIZE
	.align		4
.L_2:
        /*000c*/ 	.byte	0x04, 0x11
        /*000e*/ 	.short	(.L_4 - .L_3)
	.align		4
.L_3:
        /*0010*/ 	.word	index@(_Z6kernelv)
        /*0014*/ 	.word	0x00000008


	//----- nvinfo : EIATTR_MIN_STACK_SIZE
	.align		4
.L_4:
        /*0018*/ 	.byte	0x04, 0x12
        /*001a*/ 	.short	(.L_6 - .L_5)
	.align		4
.L_5:
        /*001c*/ 	.word	index@(_Z6kernelv)
        /*0020*/ 	.word	0x00000008
.L_6:


//--------------------- .nv.compat                --------------------------
	.section	.nv.compat,"",@"SHT_CUDA_COMPAT_INFO"
	.align	4
        /*0000*/ 	.byte	0x02, 0x09, 0x00, 0x00, 0x02, 0x02, 0x01, 0x00, 0x02, 0x05, 0x05, 0x00, 0x03, 0x07, 0x01, 0x01
        /*0010*/ 	.byte	0x02, 0x03, 0x00, 0x00, 0x02, 0x06, 0x01, 0x00, 0x04, 0x0b, 0x08, 0x00, 0x09, 0x00, 0x00, 0x00
        /*0020*/ 	.byte	0x00, 0x00, 0x00, 0x00


//--------------------- .nv.info._Z6kernelv       --------------------------
	.section	.nv.info._Z6kernelv,"",@"SHT_CUDA_INFO"
	.sectionflags	@""
	.align	4


	//----- nvinfo : EIATTR_CUDA_API_VERSION
	.align		4
        /*0000*/ 	.byte	0x04, 0x37
        /*0002*/ 	.short	(.L_8 - .L_7)
.L_7:
        /*0004*/ 	.word	0x00000082


	//----- nvinfo : EIATTR_SPARSE_MMA_MASK
	.align		4
.L_8:
        /*0008*/ 	.byte	0x03, 0x50
        /*000a*/ 	.short	0x0000


	//----- nvinfo : EIATTR_MAXREG_COUNT
	.align		4
        /*000c*/ 	.byte	0x03, 0x1b
        /*000e*/ 	.short	0x00ff


	//----- nvinfo : EIATTR_EXTERNS
	.align		4
        /*0010*/ 	.byte	0x04, 0x0f
        /*0012*/ 	.short	(.L_10 - .L_9)


	//   ....[0]....
	.align		4
.L_9:
        /*0014*/ 	.word	index@(vprintf)


	//----- nvinfo : EIATTR_MERCURY_ISA_VERSION
	.align		4
.L_10:
        /*0018*/ 	.byte	0x03, 0x5f
        /*001a*/ 	.short	0x0101


	//----- nvinfo : EIATTR_VRC_CTA_INIT_COUNT
	.align		4
        /*001c*/ 	.byte	0x02, 0x4a
	.zero		1
	.zero		1


	//----- nvinfo : EIATTR_SYSCALL_OFFSETS
	.align		4
        /*0020*/ 	.byte	0x04, 0x46
        /*0022*/ 	.short	(.L_12 - .L_11)


	//   ....[0]....
.L_11:
        /*0024*/ 	.word	0x00000120


	//----- nvinfo : EIATTR_EXIT_INSTR_OFFSETS
	.align		4
.L_12:
        /*0028*/ 	.byte	0x04, 0x1c
        /*002a*/ 	.short	(.L_14 - .L_13)


	//   ....[0]....
.L_13:
        /*002c*/ 	.word	0x00000130


	//----- nvinfo : EIATTR_SW_WAR
	.align		4
.L_14:
        /*0030*/ 	.byte	0x04, 0x36
        /*0032*/ 	.short	(.L_16 - .L_15)
.L_15:
        /*0034*/ 	.word	0x00000008
.L_16:


//--------------------- .nv.callgraph             --------------------------
	.section	.nv.callgraph,"",@"SHT_CUDA_CALLGRAPH"
	.align	4
	.sectionentsize	8
	.align		4
        /*0000*/ 	.word	0x00000000
	.align		4
        /*0004*/ 	.word	0xffffffff
	.align		4
        /*0008*/ 	.word	index@(_Z6kernelv)
	.align		4
        /*000c*/ 	.word	index@(vprintf)
	.align		4
        /*0010*/ 	.word	0x00000000
	.align		4
        /*0014*/ 	.word	0xfffffffe
	.align		4
        /*0018*/ 	.word	0x00000000
	.align		4
        /*001c*/ 	.word	0xfffffffd
	.align		4
        /*0020*/ 	.word	0x00000000
	.align		4
        /*0024*/ 	.word	0xfffffffc


//--------------------- .nv.constant4             --------------------------
	.section	.nv.constant4,"a",@progbits
	.align	8
	.align		8
.nv.constant4:
        /*0000*/ 	.dword	vprintf
	.align		8
        /*0008*/ 	.dword	$str


//--------------------- .text._Z6kernelv          --------------------------
	.section	.text._Z6kernelv,"ax",@progbits
	.align	128
        .global         _Z6kernelv
        .type           _Z6kernelv,@function
        .size           _Z6kernelv,(.L_x_2 - _Z6kernelv)
        .other          _Z6kernelv,@"STO_CUDA_ENTRY STV_DEFAULT"
_Z6kernelv:
.text._Z6kernelv:
[----:B------:R-:W0:Y:S01]  /*0000*/  LDC R1, c[0x0][0x37c] ;  /* 0x0000df00ff017b82 */ /* 0x000e220000000800 */
[----:B------:R-:W1:Y:S01]  /*0010*/  S2R R8, SR_TID.X ;  /* 0x0000000000087919 */ /* 0x000e620000002100 */
[----:B0-----:R-:W-:Y:S01]  /*0020*/  VIADD R1, R1, 0xfffffff8 ;  /* 0xfffffff801017836 */ /* 0x001fe20000000000 */
[----:B------:R-:W0:Y:S01]  /*0030*/  LDCU UR4, c[0x0][0x2f8] ;  /* 0x00005f00ff0477ac */ /* 0x000e220008000800 */
[----:B------:R-:W2:Y:S01]  /*0040*/  LDCU.64 UR6, c[0x4][0x8] ;  /* 0x01000100ff0677ac */ /* 0x000ea20008000a00 */
[----:B------:R-:W3:Y:S01]  /*0050*/  LDCU UR5, c[0x0][0x2fc] ;  /* 0x00005f80ff0577ac */ /* 0x000ee20008000800 */
[----:B--2---:R-:W-:Y:S02]  /*0060*/  IMAD.U32 R4, RZ, RZ, UR6 ;  /* 0x00000006ff047e24 */ /* 0x004fe4000f8e00ff */
[----:B------:R-:W-:Y:S01]  /*0070*/  IMAD.U32 R5, RZ, RZ, UR7 ;  /* 0x00000007ff057e24 */ /* 0x000fe2000f8e00ff */
[----:B-1----:R-:W-:-:S04]  /*0080*/  LOP3.LUT R0, R8, 0x1, RZ, 0xc0, !PT ;  /* 0x0000000108007812 */ /* 0x002fc800078ec0ff */
[----:B------:R-:W-:Y:S02]  /*0090*/  ISETP.NE.U32.AND P0, PT, R0, 0x1, PT ;  /* 0x000000010000780c */ /* 0x000fe40003f05070 */
[----:B------:R-:W-:-:S04]  /*00a0*/  MOV R0, 0x0 ;  /* 0x0000000000007802 */ /* 0x000fc80000000f00 */
[----:B------:R1:W2:Y:S07]  /*00b0*/  LDC.64 R2, c[0x4][R0] ;  /* 0x0100000000027b82 */ /* 0x0002ae0000000a00 */
[----:B------:R-:W-:Y:S02]  /*00c0*/  @!P0 VOTE.ANY R9, PT, PT ;  /* 0x0000000000098806 */ /* 0x000fe400038e0100 */
[----:B------:R-:W-:Y:S02]  /*00d0*/  @P0 VOTE.ANY R9, PT, PT ;  /* 0x0000000000090806 */ /* 0x000fe400038e0100 */
[----:B0-----:R-:W-:-:S03]  /*00e0*/  IADD3 R6, P0, PT, R1, UR4, RZ ;  /* 0x0000000401067c10 */ /* 0x001fc6000ff1e0ff */
[----:B------:R1:W-:Y:S02]  /*00f0*/  STL.64 [R1], R8 ;  /* 0x0000000801007387 */ /* 0x0003e40000100a00 */
[----:B---3--:R-:W-:-:S08]  /*0100*/  IMAD.X R7, RZ, RZ, UR5, P0 ;  /* 0x00000005ff077e24 */ /* 0x008fd000080e06ff */
[----:B------:R-:W-:-:S07]  /*0110*/  LEPC R20, `(.L_x_0) ;  /* 0x000000001014794e */ /* 0x000fce0000000000 */
[----:B-12---:R-:W-:Y:S05]  /*0120*/  CALL.ABS.NOINC R2 ;  /* 0x0000000002007343 */ /* 0x006fea0003c00000 */
.L_x_0:
[----:B------:R-:W-:Y:S05]  /*0130*/  EXIT ;  /* 0x000000000000794d */ /* 0x000fea0003800000 */
.L_x_1:
[----:B------:R-:W-:-:S00]  /*0140*/  BRA `(.L_x_1) ;  /* 0xfffffffc00fc7947 */ /* 0x000fc0000383ffff */
[----:B------:R-:W-:-:S00]  /*0150*/  NOP ;  /* 0x0000000000007918 */ /* 0x000fc00000000000 */
        /* <DEDUP_REMOVED lines=10> */
.L_x_2:


//--------------------- .nv.global.init           --------------------------
	.section	.nv.global.init,"aw",@progbits
.nv.global.init:
	.type		$str,@object
	.size		$str,(.L_0 - $str)
$str:
        /*0000*/ 	.byte	0x54, 0x68, 0x72, 0x65, 0x61, 0x64, 0x20, 0x25, 0x64, 0x20, 0x66, 0x69, 0x6e, 0x61, 0x6c, 0x20
        /*0010*/ 	.byte	0x6d, 0x61, 0x73, 0x6b, 0x20, 0x3d, 0x20, 0x25, 0x75, 0x64, 0x0a, 0x00
.L_0:


//--------------------- .nv.shared.reserved.0     --------------------------
	.section	.nv.shared.reserved.0,"aw",@nobits
	.weak		__nv_reservedSMEM_offset_0_alias
	.size		__nv_reservedSMEM_offset_0_alias, 0, 64
	.other		__nv_reservedSMEM_offset_0_alias,@"STO_CUDA_RESERVED_SHARED STV_DEFAULT"
__nv_reservedSMEM_offset_0_alias:
	.zero		0
	.zero		64


//--------------------- .nv.constant0._Z6kernelv  --------------------------
	.section	.nv.constant0._Z6kernelv,"a",@progbits
	.sectionflags	@""
	.align	4
.nv.constant0._Z6kernelv:
	.zero		896


//--------------------- SYMBOLS --------------------------

	.type		.nv.reservedSmem.offset0,@object
	.size		.nv.reservedSmem.offset0,0x4
	.type		vprintf,@function
